//
// Generated by NVIDIA NVVM Compiler
//
// Compiler Build ID: CL-36424714
// Cuda compilation tools, release 13.0, V13.0.88
// Based on NVVM 20.0.0
//

.version 9.0
.target sm_100
.address_size 64

	// .globl	_Z9copyOnGPUPdS_m

.visible .entry _Z9copyOnGPUPdS_m(
	.param .u64 .ptr .align 1 _Z9copyOnGPUPdS_m_param_0,
	.param .u64 .ptr .align 1 _Z9copyOnGPUPdS_m_param_1,
	.param .u64 _Z9copyOnGPUPdS_m_param_2
)
{
	.reg .pred 	%p<3>;
	.reg .b32 	%r<7>;
	.reg .b64 	%rd<14>;
	.reg .b64 	%fd<3>;

	ld.param.u64 	%rd7, [_Z9copyOnGPUPdS_m_param_0];
	ld.param.u64 	%rd8, [_Z9copyOnGPUPdS_m_param_1];
	ld.param.u64 	%rd9, [_Z9copyOnGPUPdS_m_param_2];
	mov.u32 	%r2, %ctaid.x;
	mov.u32 	%r3, %ntid.x;
	mov.u32 	%r4, %tid.x;
	mad.lo.s32 	%r5, %r2, %r3, %r4;
	cvt.u64.u32 	%rd13, %r5;
	mov.u32 	%r6, %nctaid.x;
	mul.lo.s32 	%r1, %r6, %r3;
	setp.le.u64 	%p1, %rd9, %rd13;
	@%p1 bra 	$L__BB0_3;
	cvt.u64.u32 	%rd2, %r1;
	cvta.to.global.u64 	%rd3, %rd7;
	cvta.to.global.u64 	%rd4, %rd8;
$L__BB0_2:
	shl.b64 	%rd10, %rd13, 3;
	add.s64 	%rd11, %rd3, %rd10;
	ld.global.f64 	%fd1, [%rd11];
	add.f64 	%fd2, %fd1, 0d3FF0000000000000;
	add.s64 	%rd12, %rd4, %rd10;
	st.global.f64 	[%rd12], %fd2;
	add.s64 	%rd13, %rd13, %rd2;
	setp.lt.u64 	%p2, %rd13, %rd9;
	@%p2 bra 	$L__BB0_2;
$L__BB0_3:
	ret;

}


// ===== COMPILED SASS (sm_100) =====

	.target	sm_100

	.elftype	@"ET_EXEC"


//--------------------- .note.nv.tkinfo           --------------------------
	.section	.note.nv.tkinfo,"",@"SHT_NOTE"
	.sectionflags	@"SHF_NOTE_NV_TKINFO"
	.tkinfo
        /*0018*/ 	.word	0x00000002
        /*0030*/ 	.string	""
        /*0030*/ 	.string	"ptxas"
        /*0030*/ 	.string	"Cuda compilation tools, release 13.0, V13.0.88"
        /*0030*/ 	.string	"Build cuda_13.0.r13.0/compiler.36424714_0"
        /*0030*/ 	.string	"-arch sm_100 -m 64 "



//--------------------- .note.nv.cuinfo           --------------------------
	.section	.note.nv.cuinfo,"",@"SHT_NOTE"
	.sectionflags	@"SHF_NOTE_NV_CUINFO"
        /*0018*/ 	.short	0x0002
        /*001a*/ 	.short	0x0064
        /*001c*/ 	.short	0x0082
	.zero		2


//--------------------- .nv.info                  --------------------------
	.section	.nv.info,"",@"SHT_CUDA_INFO"
	.align	4


	//----- nvinfo : EIATTR_REGCOUNT
	.align		4
        /*0000*/ 	.byte	0x04, 0x2f
        /*0002*/ 	.short	(.L_1 - .L_0)
	.align		4
.L_0:
        /*0004*/ 	.word	index@(_Z9copyOnGPUPdS_m)
        /*0008*/ 	.word	0x0000000c


	//----- nvinfo : EIATTR_FRAME_SIZE
	.align		4
.L_1:
        /*000c*/ 	.byte	0x04, 0x11
        /*000e*/ 	.short	(.L_3 - .L_2)
	.align		4
.L_2:
        /*0010*/ 	.word	index@(_Z9copyOnGPUPdS_m)
        /*0014*/ 	.word	0x00000000


	//----- nvinfo : EIATTR_MIN_STACK_SIZE
	.align		4
.L_3:
        /*0018*/ 	.byte	0x04, 0x12
        /*001a*/ 	.short	(.L_5 - .L_4)
	.align		4
.L_4:
        /*001c*/ 	.word	index@(_Z9copyOnGPUPdS_m)
        /*0020*/ 	.word	0x00000000
.L_5:


//--------------------- .nv.compat                --------------------------
	.section	.nv.compat,"",@"SHT_CUDA_COMPAT_INFO"
	.align	4
        /*0000*/ 	.byte	0x02, 0x09, 0x00, 0x00, 0x02, 0x02, 0x01, 0x00, 0x02, 0x05, 0x05, 0x00, 0x03, 0x07, 0x01, 0x01
        /*0010*/ 	.byte	0x02, 0x03, 0x00, 0x00, 0x02, 0x06, 0x01, 0x00, 0x04, 0x0b, 0x08, 0x00, 0x01, 0x00, 0x00, 0x00
        /*0020*/ 	.byte	0x00, 0x00, 0x00, 0x00


//--------------------- .nv.info._Z9copyOnGPUPdS_m --------------------------
	.section	.nv.info._Z9copyOnGPUPdS_m,"",@"SHT_CUDA_INFO"
	.sectionflags	@""
	.align	4


	//----- nvinfo : EIATTR_CUDA_API_VERSION
	.align		4
        /*0000*/ 	.byte	0x04, 0x37
        /*0002*/ 	.short	(.L_7 - .L_6)
.L_6:
        /*0004*/ 	.word	0x00000082


	//----- nvinfo : EIATTR_KPARAM_INFO
	.align		4
.L_7:
        /*0008*/ 	.byte	0x04, 0x17
        /*000a*/ 	.short	(.L_9 - .L_8)
.L_8:
        /*000c*/ 	.word	0x00000000
        /*0010*/ 	.short	0x0002
        /*0012*/ 	.short	0x0010
        /*0014*/ 	.byte	0x00, 0xf0, 0x21, 0x00


	//----- nvinfo : EIATTR_KPARAM_INFO
	.align		4
.L_9:
        /*0018*/ 	.byte	0x04, 0x17
        /*001a*/ 	.short	(.L_11 - .L_10)
.L_10:
        /*001c*/ 	.word	0x00000000
        /*0020*/ 	.short	0x0001
        /*0022*/ 	.short	0x0008
        /*0024*/ 	.byte	0x00, 0xf5, 0x21, 0x00


	//----- nvinfo : EIATTR_KPARAM_INFO
	.align		4
.L_11:
        /*0028*/ 	.byte	0x04, 0x17
        /*002a*/ 	.short	(.L_13 - .L_12)
.L_12:
        /*002c*/ 	.word	0x00000000
        /*0030*/ 	.short	0x0000
        /*0032*/ 	.short	0x0000
        /*0034*/ 	.byte	0x00, 0xf5, 0x21, 0x00


	//----- nvinfo : EIATTR_SPARSE_MMA_MASK
	.align		4
.L_13:
        /*0038*/ 	.byte	0x03, 0x50
        /*003a*/ 	.short	0x0000


	//----- nvinfo : EIATTR_MAXREG_COUNT
	.align		4
        /*003c*/ 	.byte	0x03, 0x1b
        /*003e*/ 	.short	0x00ff


	//----- nvinfo : EIATTR_MERCURY_ISA_VERSION
	.align		4
        /*0040*/ 	.byte	0x03, 0x5f
        /*0042*/ 	.short	0x0101


	//----- nvinfo : EIATTR_VRC_CTA_INIT_COUNT
	.align		4
        /*0044*/ 	.byte	0x02, 0x4a
	.zero		1
	.zero		1


	//----- nvinfo : EIATTR_EXIT_INSTR_OFFSETS
	.align		4
        /*0048*/ 	.byte	0x04, 0x1c
        /*004a*/ 	.short	(.L_15 - .L_14)


	//   ....[0]....
.L_14:
        /*004c*/ 	.word	0x000000a0


	//   ....[1]....
        /*0050*/ 	.word	0x000001c0


	//----- nvinfo : EIATTR_CRS_STACK_SIZE
	.align		4
.L_15:
        /*0054*/ 	.byte	0x04, 0x1e
        /*0056*/ 	.short	(.L_17 - .L_16)
.L_16:
        /*0058*/ 	.word	0x00000000


	//----- nvinfo : EIATTR_CBANK_PARAM_SIZE
	.align		4
.L_17:
        /*005c*/ 	.byte	0x03, 0x19
        /*005e*/ 	.short	0x0018


	//----- nvinfo : EIATTR_PARAM_CBANK
	.align		4
        /*0060*/ 	.byte	0x04, 0x0a
        /*0062*/ 	.short	(.L_19 - .L_18)
	.align		4
.L_18:
        /*0064*/ 	.word	index@(.nv.constant0._Z9copyOnGPUPdS_m)
        /*0068*/ 	.short	0x0380
        /*006a*/ 	.short	0x0018


	//----- nvinfo : EIATTR_SW_WAR
	.align		4
.L_19:
        /*006c*/ 	.byte	0x04, 0x36
        /*006e*/ 	.short	(.L_21 - .L_20)
.L_20:
        /*0070*/ 	.word	0x00000008
.L_21:


//--------------------- .nv.callgraph             --------------------------
	.section	.nv.callgraph,"",@"SHT_CUDA_CALLGRAPH"
	.align	4
	.sectionentsize	8
	.align		4
        /*0000*/ 	.word	0x00000000
	.align		4
        /*0004*/ 	.word	0xffffffff
	.align		4
        /*0008*/ 	.word	0x00000000
	.align		4
        /*000c*/ 	.word	0xfffffffe
	.align		4
        /*0010*/ 	.word	0x00000000
	.align		4
        /*0014*/ 	.word	0xfffffffd
	.align		4
        /*0018*/ 	.word	0x00000000
	.align		4
        /*001c*/ 	.word	0xfffffffc


//--------------------- .text._Z9copyOnGPUPdS_m   --------------------------
	.section	.text._Z9copyOnGPUPdS_m,"ax",@progbits
	.align	128
        .global         _Z9copyOnGPUPdS_m
        .type           _Z9copyOnGPUPdS_m,@function
        .size           _Z9copyOnGPUPdS_m,(.L_x_2 - _Z9copyOnGPUPdS_m)
        .other          _Z9copyOnGPUPdS_m,@"STO_CUDA_ENTRY STV_DEFAULT"
_Z9copyOnGPUPdS_m:
.text._Z9copyOnGPUPdS_m:
[----:B------:R-:W-:Y:S01]  /*0000*/  LDC R1, c[0x0][0x37c] ;  /* 0x0000df00ff017b82 */ /* 0x000fe20000000800 */
[----:B------:R-:W0:Y:S07]  /*0010*/  S2R R3, SR_TID.X ;  /* 0x0000000000037919 */ /* 0x000e2e0000002100 */
[----:B------:R-:W0:Y:S01]  /*0020*/  S2UR UR4, SR_CTAID.X ;  /* 0x00000000000479c3 */ /* 0x000e220000002500 */
[----:B------:R-:W1:Y:S07]  /*0030*/  LDCU.64 UR6, c[0x0][0x390] ;  /* 0x00007200ff0677ac */ /* 0x000e6e0008000a00 */
[----:B------:R-:W0:Y:S01]  /*0040*/  LDC R8, c[0x0][0x360] ;  /* 0x0000d800ff087b82 */ /* 0x000e220000000800 */
[----:B------:R-:W2:Y:S01]  /*0050*/  LDCU UR5, c[0x0][0x370] ;  /* 0x00006e00ff0577ac */ /* 0x000ea20008000800 */
[----:B0-----:R-:W-:-:S02]  /*0060*/  IMAD R0, R8, UR4, R3 ;  /* 0x0000000408007c24 */ /* 0x001fc4000f8e0203 */
[----:B--2---:R-:W-:-:S03]  /*0070*/  IMAD R8, R8, UR5, RZ ;  /* 0x0000000508087c24 */ /* 0x004fc6000f8e02ff */
[----:B-1----:R-:W-:-:S04]  /*0080*/  ISETP.GE.U32.AND P0, PT, R0, UR6, PT ;  /* 0x0000000600007c0c */ /* 0x002fc8000bf06070 */
[----:B------:R-:W-:-:S13]  /*0090*/  ISETP.GE.U32.AND.EX P0, PT, RZ, UR7, PT, P0 ;  /* 0x00000007ff007c0c */ /* 0x000fda000bf06100 */
[----:B------:R-:W-:Y:S05]  /*00a0*/  @P0 EXIT ;  /* 0x000000000000094d */ /* 0x000fea0003800000 */
[----:B------:R-:W-:Y:S01]  /*00b0*/  IMAD.MOV.U32 R9, RZ, RZ, RZ ;  /* 0x000000ffff097224 */ /* 0x000fe200078e00ff */
[----:B------:R-:W0:Y:S01]  /*00c0*/  LDCU.64 UR4, c[0x0][0x358] ;  /* 0x00006b00ff0477ac */ /* 0x000e220008000a00 */
[----:B------:R-:W1:Y:S05]  /*00d0*/  LDCU.128 UR8, c[0x0][0x380] ;  /* 0x00007000ff0877ac */ /* 0x000e6a0008000c00 */
.L_x_0:
[C---:B--2---:R-:W-:Y:S01]  /*00e0*/  IMAD.SHL.U32 R6, R0.reuse, 0x8, RZ ;  /* 0x0000000800067824 */ /* 0x044fe200078e00ff */
[----:B------:R-:W-:-:S04]  /*00f0*/  SHF.L.U64.HI R7, R0, 0x3, R9 ;  /* 0x0000000300077819 */ /* 0x000fc80000010209 */
[----:B-1----:R-:W-:-:S04]  /*0100*/  IADD3 R4, P0, PT, R6, UR8, RZ ;  /* 0x0000000806047c10 */ /* 0x002fc8000ff1e0ff */
[----:B------:R-:W-:-:S05]  /*0110*/  IADD3.X R5, PT, PT, R7, UR9, RZ, P0, !PT ;  /* 0x0000000907057c10 */ /* 0x000fca00087fe4ff */
[----:B0-----:R-:W2:Y:S01]  /*0120*/  LDG.E.64 R2, desc[UR4][R4.64] ;  /* 0x0000000404027981 */ /* 0x001ea2000c1e1b00 */
[----:B------:R-:W-:-:S04]  /*0130*/  IADD3 R6, P0, PT, R6, UR10, RZ ;  /* 0x0000000a06067c10 */ /* 0x000fc8000ff1e0ff */
[----:B------:R-:W-:Y:S02]  /*0140*/  IADD3.X R7, PT, PT, R7, UR11, RZ, P0, !PT ;  /* 0x0000000b07077c10 */ /* 0x000fe400087fe4ff */
[----:B------:R-:W-:-:S05]  /*0150*/  IADD3 R0, P0, PT, R8, R0, RZ ;  /* 0x0000000008007210 */ /* 0x000fca0007f1e0ff */
[----:B------:R-:W-:Y:S01]  /*0160*/  IMAD.X R9, RZ, RZ, R9, P0 ;  /* 0x000000ffff097224 */ /* 0x000fe200000e0609 */
[----:B------:R-:W-:-:S04]  /*0170*/  ISETP.GE.U32.AND P0, PT, R0, UR6, PT ;  /* 0x0000000600007c0c */ /* 0x000fc8000bf06070 */
[----:B------:R-:W-:Y:S01]  /*0180*/  ISETP.GE.U32.AND.EX P0, PT, R9, UR7, PT, P0 ;  /* 0x0000000709007c0c */ /* 0x000fe2000bf06100 */
[----:B--2---:R-:W-:-:S07]  /*0190*/  DADD R2, R2, 1 ;  /* 0x3ff0000002027429 */ /* 0x004fce0000000000 */
[----:B------:R2:W-:Y:S05]  /*01a0*/  STG.E.64 desc[UR4][R6.64], R2 ;  /* 0x0000000206007986 */ /* 0x0005ea000c101b04 */
[----:B------:R-:W-:Y:S05]  /*01b0*/  @!P0 BRA `(.L_x_0) ;  /* 0xfffffffc00c88947 */ /* 0x000fea000383ffff */
[----:B------:R-:W-:Y:S05]  /*01c0*/  EXIT ;  /* 0x000000000000794d */ /* 0x000fea0003800000 */
.L_x_1:
[----:B------:R-:W-:-:S00]  /*01d0*/  BRA `(.L_x_1) ;  /* 0xfffffffc00fc7947 */ /* 0x000fc0000383ffff */
[----:B------:R-:W-:-:S00]  /*01e0*/  NOP ;  /* 0x0000000000007918 */ /* 0x000fc00000000000 */
        /* <DEDUP_REMOVED lines=9> */
.L_x_2:


//--------------------- .nv.shared.reserved.0     --------------------------
	.section	.nv.shared.reserved.0,"aw",@nobits
	.weak		__nv_reservedSMEM_offset_0_alias
	.size		__nv_reservedSMEM_offset_0_alias, 0, 64
	.other		__nv_reservedSMEM_offset_0_alias,@"STO_CUDA_RESERVED_SHARED STV_DEFAULT"
__nv_reservedSMEM_offset_0_alias:
	.zero		0
	.zero		64


//--------------------- .nv.constant0._Z9copyOnGPUPdS_m --------------------------
	.section	.nv.constant0._Z9copyOnGPUPdS_m,"a",@progbits
	.sectionflags	@""
	.align	4
.nv.constant0._Z9copyOnGPUPdS_m:
	.zero		920


//--------------------- SYMBOLS --------------------------

	.type		.nv.reservedSmem.offset0,@object
	.size		.nv.reservedSmem.offset0,0x4
